//
// Generated by NVIDIA NVVM Compiler
//
// Compiler Build ID: CL-36424714
// Cuda compilation tools, release 13.0, V13.0.88
// Based on NVVM 20.0.0
//

.version 9.0
.target sm_100
.address_size 64

	// .globl	_Z17ReLUForwardKernelPfS_i

.visible .entry _Z17ReLUForwardKernelPfS_i(
	.param .u64 .ptr .align 1 _Z17ReLUForwardKernelPfS_i_param_0,
	.param .u64 .ptr .align 1 _Z17ReLUForwardKernelPfS_i_param_1,
	.param .u32 _Z17ReLUForwardKernelPfS_i_param_2
)
{
	.reg .pred 	%p<2>;
	.reg .b32 	%r<6>;
	.reg .b32 	%f<3>;
	.reg .b64 	%rd<8>;

	ld.param.u64 	%rd1, [_Z17ReLUForwardKernelPfS_i_param_0];
	ld.param.u64 	%rd2, [_Z17ReLUForwardKernelPfS_i_param_1];
	ld.param.u32 	%r2, [_Z17ReLUForwardKernelPfS_i_param_2];
	mov.u32 	%r3, %ctaid.x;
	mov.u32 	%r4, %ntid.x;
	mov.u32 	%r5, %tid.x;
	mad.lo.s32 	%r1, %r3, %r4, %r5;
	setp.ge.s32 	%p1, %r1, %r2;
	@%p1 bra 	$L__BB0_2;
	cvta.to.global.u64 	%rd3, %rd2;
	cvta.to.global.u64 	%rd4, %rd1;
	mul.wide.s32 	%rd5, %r1, 4;
	add.s64 	%rd6, %rd4, %rd5;
	ld.global.f32 	%f1, [%rd6];
	max.f32 	%f2, %f1, 0f00000000;
	add.s64 	%rd7, %rd3, %rd5;
	st.global.f32 	[%rd7], %f2;
$L__BB0_2:
	ret;

}
	// .globl	_Z18ReLUBackwardKernelPfS_S_i
.visible .entry _Z18ReLUBackwardKernelPfS_S_i(
	.param .u64 .ptr .align 1 _Z18ReLUBackwardKernelPfS_S_i_param_0,
	.param .u64 .ptr .align 1 _Z18ReLUBackwardKernelPfS_S_i_param_1,
	.param .u64 .ptr .align 1 _Z18ReLUBackwardKernelPfS_S_i_param_2,
	.param .u32 _Z18ReLUBackwardKernelPfS_S_i_param_3
)
{
	.reg .pred 	%p<3>;
	.reg .b32 	%r<6>;
	.reg .b32 	%f<6>;
	.reg .b64 	%rd<13>;

	ld.param.u64 	%rd1, [_Z18ReLUBackwardKernelPfS_S_i_param_0];
	ld.param.u64 	%rd2, [_Z18ReLUBackwardKernelPfS_S_i_param_1];
	ld.param.u64 	%rd3, [_Z18ReLUBackwardKernelPfS_S_i_param_2];
	ld.param.u32 	%r2, [_Z18ReLUBackwardKernelPfS_S_i_param_3];
	mov.u32 	%r3, %ctaid.x;
	mov.u32 	%r4, %ntid.x;
	mov.u32 	%r5, %tid.x;
	mad.lo.s32 	%r1, %r3, %r4, %r5;
	setp.ge.s32 	%p1, %r1, %r2;
	@%p1 bra 	$L__BB1_4;
	cvta.to.global.u64 	%rd4, %rd1;
	mul.wide.s32 	%rd5, %r1, 4;
	add.s64 	%rd6, %rd4, %rd5;
	ld.global.f32 	%f4, [%rd6];
	setp.leu.f32 	%p2, %f4, 0f00000000;
	mov.f32 	%f5, 0f00000000;
	@%p2 bra 	$L__BB1_3;
	cvta.to.global.u64 	%rd7, %rd2;
	add.s64 	%rd9, %rd7, %rd5;
	ld.global.f32 	%f5, [%rd9];
$L__BB1_3:
	cvta.to.global.u64 	%rd10, %rd3;
	add.s64 	%rd12, %rd10, %rd5;
	st.global.f32 	[%rd12], %f5;
$L__BB1_4:
	ret;

}
	// .globl	_Z20SigmoidForwardKernelPfS_i
.visible .entry _Z20SigmoidForwardKernelPfS_i(
	.param .u64 .ptr .align 1 _Z20SigmoidForwardKernelPfS_i_param_0,
	.param .u64 .ptr .align 1 _Z20SigmoidForwardKernelPfS_i_param_1,
	.param .u32 _Z20SigmoidForwardKernelPfS_i_param_2
)
{
	.reg .pred 	%p<2>;
	.reg .b32 	%r<8>;
	.reg .b32 	%f<15>;
	.reg .b64 	%rd<8>;

	ld.param.u64 	%rd1, [_Z20SigmoidForwardKernelPfS_i_param_0];
	ld.param.u64 	%rd2, [_Z20SigmoidForwardKernelPfS_i_param_1];
	ld.param.u32 	%r2, [_Z20SigmoidForwardKernelPfS_i_param_2];
	mov.u32 	%r3, %ctaid.x;
	mov.u32 	%r4, %ntid.x;
	mov.u32 	%r5, %tid.x;
	mad.lo.s32 	%r1, %r3, %r4, %r5;
	setp.ge.s32 	%p1, %r1, %r2;
	@%p1 bra 	$L__BB2_2;
	cvta.to.global.u64 	%rd3, %rd1;
	cvta.to.global.u64 	%rd4, %rd2;
	mul.wide.s32 	%rd5, %r1, 4;
	add.s64 	%rd6, %rd3, %rd5;
	ld.global.f32 	%f1, [%rd6];
	fma.rn.f32 	%f2, %f1, 0fBBBB989D, 0f3F000000;
	cvt.sat.f32.f32 	%f3, %f2;
	mov.f32 	%f4, 0f4B400001;
	mov.f32 	%f5, 0f437C0000;
	fma.rm.f32 	%f6, %f3, %f5, %f4;
	add.f32 	%f7, %f6, 0fCB40007F;
	neg.f32 	%f8, %f7;
	fma.rn.f32 	%f9, %f1, 0fBFB8AA3B, %f8;
	fma.rn.f32 	%f10, %f1, 0fB2A57060, %f9;
	mov.b32 	%r6, %f6;
	shl.b32 	%r7, %r6, 23;
	mov.b32 	%f11, %r7;
	ex2.approx.ftz.f32 	%f12, %f10;
	fma.rn.f32 	%f13, %f12, %f11, 0f3F800000;
	rcp.rn.f32 	%f14, %f13;
	add.s64 	%rd7, %rd4, %rd5;
	st.global.f32 	[%rd7], %f14;
$L__BB2_2:
	ret;

}
	// .globl	_Z21SigmoidBackwardKernelPfS_S_i
.visible .entry _Z21SigmoidBackwardKernelPfS_S_i(
	.param .u64 .ptr .align 1 _Z21SigmoidBackwardKernelPfS_S_i_param_0,
	.param .u64 .ptr .align 1 _Z21SigmoidBackwardKernelPfS_S_i_param_1,
	.param .u64 .ptr .align 1 _Z21SigmoidBackwardKernelPfS_S_i_param_2,
	.param .u32 _Z21SigmoidBackwardKernelPfS_S_i_param_3
)
{
	.reg .pred 	%p<2>;
	.reg .b32 	%r<6>;
	.reg .b32 	%f<7>;
	.reg .b64 	%rd<11>;

	ld.param.u64 	%rd1, [_Z21SigmoidBackwardKernelPfS_S_i_param_0];
	ld.param.u64 	%rd2, [_Z21SigmoidBackwardKernelPfS_S_i_param_1];
	ld.param.u64 	%rd3, [_Z21SigmoidBackwardKernelPfS_S_i_param_2];
	ld.param.u32 	%r2, [_Z21SigmoidBackwardKernelPfS_S_i_param_3];
	mov.u32 	%r3, %ctaid.x;
	mov.u32 	%r4, %ntid.x;
	mov.u32 	%r5, %tid.x;
	mad.lo.s32 	%r1, %r3, %r4, %r5;
	setp.ge.s32 	%p1, %r1, %r2;
	@%p1 bra 	$L__BB3_2;
	cvta.to.global.u64 	%rd4, %rd2;
	cvta.to.global.u64 	%rd5, %rd1;
	cvta.to.global.u64 	%rd6, %rd3;
	mul.wide.s32 	%rd7, %r1, 4;
	add.s64 	%rd8, %rd4, %rd7;
	ld.global.f32 	%f1, [%rd8];
	add.s64 	%rd9, %rd5, %rd7;
	ld.global.f32 	%f2, [%rd9];
	mul.f32 	%f3, %f1, %f2;
	mov.f32 	%f4, 0f3F800000;
	sub.f32 	%f5, %f4, %f2;
	mul.f32 	%f6, %f3, %f5;
	add.s64 	%rd10, %rd6, %rd7;
	st.global.f32 	[%rd10], %f6;
$L__BB3_2:
	ret;

}


// ===== COMPILED SASS (sm_100) =====

	.target	sm_100

	.elftype	@"ET_EXEC"


//--------------------- .note.nv.tkinfo           --------------------------
	.section	.note.nv.tkinfo,"",@"SHT_NOTE"
	.sectionflags	@"SHF_NOTE_NV_TKINFO"
	.tkinfo
        /*0018*/ 	.word	0x00000002
        /*0030*/ 	.string	""
        /*0030*/ 	.string	"ptxas"
        /*0030*/ 	.string	"Cuda compilation tools, release 13.0, V13.0.88"
        /*0030*/ 	.string	"Build cuda_13.0.r13.0/compiler.36424714_0"
        /*0030*/ 	.string	"-arch sm_100 -m 64 "



//--------------------- .note.nv.cuinfo           --------------------------
	.section	.note.nv.cuinfo,"",@"SHT_NOTE"
	.sectionflags	@"SHF_NOTE_NV_CUINFO"
        /*0018*/ 	.short	0x0002
        /*001a*/ 	.short	0x0064
        /*001c*/ 	.short	0x0082
	.zero		2


//--------------------- .nv.info                  --------------------------
	.section	.nv.info,"",@"SHT_CUDA_INFO"
	.align	4


	//----- nvinfo : EIATTR_REGCOUNT
	.align		4
        /*0000*/ 	.byte	0x04, 0x2f
        /*0002*/ 	.short	(.L_1 - .L_0)
	.align		4
.L_0:
        /*0004*/ 	.word	index@(_Z17ReLUForwardKernelPfS_i)
        /*0008*/ 	.word	0x0000000a


	//----- nvinfo : EIATTR_FRAME_SIZE
	.align		4
.L_1:
        /*000c*/ 	.byte	0x04, 0x11
        /*000e*/ 	.short	(.L_3 - .L_2)
	.align		4
.L_2:
        /*0010*/ 	.word	index@(_Z17ReLUForwardKernelPfS_i)
        /*0014*/ 	.word	0x00000000


	//----- nvinfo : EIATTR_REGCOUNT
	.align		4
.L_3:
        /*0018*/ 	.byte	0x04, 0x2f
        /*001a*/ 	.short	(.L_5 - .L_4)
	.align		4
.L_4:
        /*001c*/ 	.word	index@(_Z18ReLUBackwardKernelPfS_S_i)
        /*0020*/ 	.word	0x0000000c


	//----- nvinfo : EIATTR_FRAME_SIZE
	.align		4
.L_5:
        /*0024*/ 	.byte	0x04, 0x11
        /*0026*/ 	.short	(.L_7 - .L_6)
	.align		4
.L_6:
        /*0028*/ 	.word	index@(_Z18ReLUBackwardKernelPfS_S_i)
        /*002c*/ 	.word	0x00000000


	//----- nvinfo : EIATTR_REGCOUNT
	.align		4
.L_7:
        /*0030*/ 	.byte	0x04, 0x2f
        /*0032*/ 	.short	(.L_9 - .L_8)
	.align		4
.L_8:
        /*0034*/ 	.word	index@(_Z20SigmoidForwardKernelPfS_i)
        /*0038*/ 	.word	0x0000000e


	//----- nvinfo : EIATTR_FRAME_SIZE
	.align		4
.L_9:
        /*003c*/ 	.byte	0x04, 0x11
        /*003e*/ 	.short	(.L_11 - .L_10)
	.align		4
.L_10:
        /*0040*/ 	.word	index@($__internal_0_$__cuda_sm20_rcp_rn_f32_slowpath)
        /*0044*/ 	.word	0x00000000


	//----- nvinfo : EIATTR_FRAME_SIZE
	.align		4
.L_11:
        /*0048*/ 	.byte	0x04, 0x11
        /*004a*/ 	.short	(.L_13 - .L_12)
	.align		4
.L_12:
        /*004c*/ 	.word	index@(_Z20SigmoidForwardKernelPfS_i)
        /*0050*/ 	.word	0x00000000


	//----- nvinfo : EIATTR_REGCOUNT
	.align		4
.L_13:
        /*0054*/ 	.byte	0x04, 0x2f
        /*0056*/ 	.short	(.L_15 - .L_14)
	.align		4
.L_14:
        /*0058*/ 	.word	index@(_Z21SigmoidBackwardKernelPfS_S_i)
        /*005c*/ 	.word	0x0000000e


	//----- nvinfo : EIATTR_FRAME_SIZE
	.align		4
.L_15:
        /*0060*/ 	.byte	0x04, 0x11
        /*0062*/ 	.short	(.L_17 - .L_16)
	.align		4
.L_16:
        /*0064*/ 	.word	index@(_Z21SigmoidBackwardKernelPfS_S_i)
        /*0068*/ 	.word	0x00000000


	//----- nvinfo : EIATTR_MIN_STACK_SIZE
	.align		4
.L_17:
        /*006c*/ 	.byte	0x04, 0x12
        /*006e*/ 	.short	(.L_19 - .L_18)
	.align		4
.L_18:
        /*0070*/ 	.word	index@(_Z21SigmoidBackwardKernelPfS_S_i)
        /*0074*/ 	.word	0x00000000


	//----- nvinfo : EIATTR_MIN_STACK_SIZE
	.align		4
.L_19:
        /*0078*/ 	.byte	0x04, 0x12
        /*007a*/ 	.short	(.L_21 - .L_20)
	.align		4
.L_20:
        /*007c*/ 	.word	index@(_Z20SigmoidForwardKernelPfS_i)
        /*0080*/ 	.word	0x00000000


	//----- nvinfo : EIATTR_MIN_STACK_SIZE
	.align		4
.L_21:
        /*0084*/ 	.byte	0x04, 0x12
        /*0086*/ 	.short	(.L_23 - .L_22)
	.align		4
.L_22:
        /*0088*/ 	.word	index@(_Z18ReLUBackwardKernelPfS_S_i)
        /*008c*/ 	.word	0x00000000


	//----- nvinfo : EIATTR_MIN_STACK_SIZE
	.align		4
.L_23:
        /*0090*/ 	.byte	0x04, 0x12
        /*0092*/ 	.short	(.L_25 - .L_24)
	.align		4
.L_24:
        /*0094*/ 	.word	index@(_Z17ReLUForwardKernelPfS_i)
        /*0098*/ 	.word	0x00000000
.L_25:


//--------------------- .nv.compat                --------------------------
	.section	.nv.compat,"",@"SHT_CUDA_COMPAT_INFO"
	.align	4
        /*0000*/ 	.byte	0x02, 0x09, 0x00, 0x00, 0x02, 0x02, 0x01, 0x00, 0x02, 0x05, 0x05, 0x00, 0x03, 0x07, 0x01, 0x01
        /*0010*/ 	.byte	0x02, 0x03, 0x00, 0x00, 0x02, 0x06, 0x01, 0x00, 0x04, 0x0b, 0x08, 0x00, 0x09, 0x00, 0x00, 0x00
        /*0020*/ 	.byte	0x00, 0x00, 0x00, 0x00


//--------------------- .nv.info._Z21SigmoidBackwardKernelPfS_S_i --------------------------
	.section	.nv.info._Z21SigmoidBackwardKernelPfS_S_i,"",@"SHT_CUDA_INFO"
	.sectionflags	@""
	.align	4


	//----- nvinfo : EIATTR_CUDA_API_VERSION
	.align		4
        /*0000*/ 	.byte	0x04, 0x37
        /*0002*/ 	.short	(.L_27 - .L_26)
.L_26:
        /*0004*/ 	.word	0x00000082


	//----- nvinfo : EIATTR_KPARAM_INFO
	.align		4
.L_27:
        /*0008*/ 	.byte	0x04, 0x17
        /*000a*/ 	.short	(.L_29 - .L_28)
.L_28:
        /*000c*/ 	.word	0x00000000
        /*0010*/ 	.short	0x0003
        /*0012*/ 	.short	0x0018
        /*0014*/ 	.byte	0x00, 0xf0, 0x11, 0x00


	//----- nvinfo : EIATTR_KPARAM_INFO
	.align		4
.L_29:
        /*0018*/ 	.byte	0x04, 0x17
        /*001a*/ 	.short	(.L_31 - .L_30)
.L_30:
        /*001c*/ 	.word	0x00000000
        /*0020*/ 	.short	0x0002
        /*0022*/ 	.short	0x0010
        /*0024*/ 	.byte	0x00, 0xf5, 0x21, 0x00


	//----- nvinfo : EIATTR_KPARAM_INFO
	.align		4
.L_31:
        /*0028*/ 	.byte	0x04, 0x17
        /*002a*/ 	.short	(.L_33 - .L_32)
.L_32:
        /*002c*/ 	.word	0x00000000
        /*0030*/ 	.short	0x0001
        /*0032*/ 	.short	0x0008
        /*0034*/ 	.byte	0x00, 0xf5, 0x21, 0x00


	//----- nvinfo : EIATTR_KPARAM_INFO
	.align		4
.L_33:
        /*0038*/ 	.byte	0x04, 0x17
        /*003a*/ 	.short	(.L_35 - .L_34)
.L_34:
        /*003c*/ 	.word	0x00000000
        /*0040*/ 	.short	0x0000
        /*0042*/ 	.short	0x0000
        /*0044*/ 	.byte	0x00, 0xf5, 0x21, 0x00


	//----- nvinfo : EIATTR_SPARSE_MMA_MASK
	.align		4
.L_35:
        /*0048*/ 	.byte	0x03, 0x50
        /*004a*/ 	.short	0x0000


	//----- nvinfo : EIATTR_MAXREG_COUNT
	.align		4
        /*004c*/ 	.byte	0x03, 0x1b
        /*004e*/ 	.short	0x00ff


	//----- nvinfo : EIATTR_MERCURY_ISA_VERSION
	.align		4
        /*0050*/ 	.byte	0x03, 0x5f
        /*0052*/ 	.short	0x0101


	//----- nvinfo : EIATTR_VRC_CTA_INIT_COUNT
	.align		4
        /*0054*/ 	.byte	0x02, 0x4a
	.zero		1
	.zero		1


	//----- nvinfo : EIATTR_EXIT_INSTR_OFFSETS
	.align		4
        /*0058*/ 	.byte	0x04, 0x1c
        /*005a*/ 	.short	(.L_37 - .L_36)


	//   ....[0]....
.L_36:
        /*005c*/ 	.word	0x00000070


	//   ....[1]....
        /*0060*/ 	.word	0x00000150


	//----- nvinfo : EIATTR_CBANK_PARAM_SIZE
	.align		4
.L_37:
        /*0064*/ 	.byte	0x03, 0x19
        /*0066*/ 	.short	0x001c


	//----- nvinfo : EIATTR_PARAM_CBANK
	.align		4
        /*0068*/ 	.byte	0x04, 0x0a
        /*006a*/ 	.short	(.L_39 - .L_38)
	.align		4
.L_38:
        /*006c*/ 	.word	index@(.nv.constant0._Z21SigmoidBackwardKernelPfS_S_i)
        /*0070*/ 	.short	0x0380
        /*0072*/ 	.short	0x001c


	//----- nvinfo : EIATTR_SW_WAR
	.align		4
.L_39:
        /*0074*/ 	.byte	0x04, 0x36
        /*0076*/ 	.short	(.L_41 - .L_40)
.L_40:
        /*0078*/ 	.word	0x00000008
.L_41:


//--------------------- .nv.info._Z20SigmoidForwardKernelPfS_i --------------------------
	.section	.nv.info._Z20SigmoidForwardKernelPfS_i,"",@"SHT_CUDA_INFO"
	.sectionflags	@""
	.align	4


	//----- nvinfo : EIATTR_CUDA_API_VERSION
	.align		4
        /*0000*/ 	.byte	0x04, 0x37
        /*0002*/ 	.short	(.L_43 - .L_42)
.L_42:
        /*0004*/ 	.word	0x00000082


	//----- nvinfo : EIATTR_KPARAM_INFO
	.align		4
.L_43:
        /*0008*/ 	.byte	0x04, 0x17
        /*000a*/ 	.short	(.L_45 - .L_44)
.L_44:
        /*000c*/ 	.word	0x00000000
        /*0010*/ 	.short	0x0002
        /*0012*/ 	.short	0x0010
        /*0014*/ 	.byte	0x00, 0xf0, 0x11, 0x00


	//----- nvinfo : EIATTR_KPARAM_INFO
	.align		4
.L_45:
        /*0018*/ 	.byte	0x04, 0x17
        /*001a*/ 	.short	(.L_47 - .L_46)
.L_46:
        /*001c*/ 	.word	0x00000000
        /*0020*/ 	.short	0x0001
        /*0022*/ 	.short	0x0008
        /*0024*/ 	.byte	0x00, 0xf5, 0x21, 0x00


	//----- nvinfo : EIATTR_KPARAM_INFO
	.align		4
.L_47:
        /*0028*/ 	.byte	0x04, 0x17
        /*002a*/ 	.short	(.L_49 - .L_48)
.L_48:
        /*002c*/ 	.word	0x00000000
        /*0030*/ 	.short	0x0000
        /*0032*/ 	.short	0x0000
        /*0034*/ 	.byte	0x00, 0xf5, 0x21, 0x00


	//----- nvinfo : EIATTR_SPARSE_MMA_MASK
	.align		4
.L_49:
        /*0038*/ 	.byte	0x03, 0x50
        /*003a*/ 	.short	0x0000


	//----- nvinfo : EIATTR_MAXREG_COUNT
	.align		4
        /*003c*/ 	.byte	0x03, 0x1b
        /*003e*/ 	.short	0x00ff


	//----- nvinfo : EIATTR_MERCURY_ISA_VERSION
	.align		4
        /*0040*/ 	.byte	0x03, 0x5f
        /*0042*/ 	.short	0x0101


	//----- nvinfo : EIATTR_VRC_CTA_INIT_COUNT
	.align		4
        /*0044*/ 	.byte	0x02, 0x4a
	.zero		1
	.zero		1


	//----- nvinfo : EIATTR_EXIT_INSTR_OFFSETS
	.align		4
        /*0048*/ 	.byte	0x04, 0x1c
        /*004a*/ 	.short	(.L_51 - .L_50)


	//   ....[0]....
.L_50:
        /*004c*/ 	.word	0x00000070


	//   ....[1]....
        /*0050*/ 	.word	0x00000260


	//----- nvinfo : EIATTR_CRS_STACK_SIZE
	.align		4
.L_51:
        /*0054*/ 	.byte	0x04, 0x1e
        /*0056*/ 	.short	(.L_53 - .L_52)
.L_52:
        /*0058*/ 	.word	0x00000000


	//----- nvinfo : EIATTR_CBANK_PARAM_SIZE
	.align		4
.L_53:
        /*005c*/ 	.byte	0x03, 0x19
        /*005e*/ 	.short	0x0014


	//----- nvinfo : EIATTR_PARAM_CBANK
	.align		4
        /*0060*/ 	.byte	0x04, 0x0a
        /*0062*/ 	.short	(.L_55 - .L_54)
	.align		4
.L_54:
        /*0064*/ 	.word	index@(.nv.constant0._Z20SigmoidForwardKernelPfS_i)
        /*0068*/ 	.short	0x0380
        /*006a*/ 	.short	0x0014


	//----- nvinfo : EIATTR_SW_WAR
	.align		4
.L_55:
        /*006c*/ 	.byte	0x04, 0x36
        /*006e*/ 	.short	(.L_57 - .L_56)
.L_56:
        /*0070*/ 	.word	0x00000008
.L_57:


//--------------------- .nv.info._Z18ReLUBackwardKernelPfS_S_i --------------------------
	.section	.nv.info._Z18ReLUBackwardKernelPfS_S_i,"",@"SHT_CUDA_INFO"
	.sectionflags	@""
	.align	4


	//----- nvinfo : EIATTR_CUDA_API_VERSION
	.align		4
        /*0000*/ 	.byte	0x04, 0x37
        /*0002*/ 	.short	(.L_59 - .L_58)
.L_58:
        /*0004*/ 	.word	0x00000082


	//----- nvinfo : EIATTR_KPARAM_INFO
	.align		4
.L_59:
        /*0008*/ 	.byte	0x04, 0x17
        /*000a*/ 	.short	(.L_61 - .L_60)
.L_60:
        /*000c*/ 	.word	0x00000000
        /*0010*/ 	.short	0x0003
        /*0012*/ 	.short	0x0018
        /*0014*/ 	.byte	0x00, 0xf0, 0x11, 0x00


	//----- nvinfo : EIATTR_KPARAM_INFO
	.align		4
.L_61:
        /*0018*/ 	.byte	0x04, 0x17
        /*001a*/ 	.short	(.L_63 - .L_62)
.L_62:
        /*001c*/ 	.word	0x00000000
        /*0020*/ 	.short	0x0002
        /*0022*/ 	.short	0x0010
        /*0024*/ 	.byte	0x00, 0xf5, 0x21, 0x00


	//----- nvinfo : EIATTR_KPARAM_INFO
	.align		4
.L_63:
        /*0028*/ 	.byte	0x04, 0x17
        /*002a*/ 	.short	(.L_65 - .L_64)
.L_64:
        /*002c*/ 	.word	0x00000000
        /*0030*/ 	.short	0x0001
        /*0032*/ 	.short	0x0008
        /*0034*/ 	.byte	0x00, 0xf5, 0x21, 0x00


	//----- nvinfo : EIATTR_KPARAM_INFO
	.align		4
.L_65:
        /*0038*/ 	.byte	0x04, 0x17
        /*003a*/ 	.short	(.L_67 - .L_66)
.L_66:
        /*003c*/ 	.word	0x00000000
        /*0040*/ 	.short	0x0000
        /*0042*/ 	.short	0x0000
        /*0044*/ 	.byte	0x00, 0xf5, 0x21, 0x00


	//----- nvinfo : EIATTR_SPARSE_MMA_MASK
	.align		4
.L_67:
        /*0048*/ 	.byte	0x03, 0x50
        /*004a*/ 	.short	0x0000


	//----- nvinfo : EIATTR_MAXREG_COUNT
	.align		4
        /*004c*/ 	.byte	0x03, 0x1b
        /*004e*/ 	.short	0x00ff


	//----- nvinfo : EIATTR_MERCURY_ISA_VERSION
	.align		4
        /*0050*/ 	.byte	0x03, 0x5f
        /*0052*/ 	.short	0x0101


	//----- nvinfo : EIATTR_VRC_CTA_INIT_COUNT
	.align		4
        /*0054*/ 	.byte	0x02, 0x4a
	.zero		1
	.zero		1


	//----- nvinfo : EIATTR_EXIT_INSTR_OFFSETS
	.align		4
        /*0058*/ 	.byte	0x04, 0x1c
        /*005a*/ 	.short	(.L_69 - .L_68)


	//   ....[0]....
.L_68:
        /*005c*/ 	.word	0x00000070


	//   ....[1]....
        /*0060*/ 	.word	0x00000170


	//----- nvinfo : EIATTR_CRS_STACK_SIZE
	.align		4
.L_69:
        /*0064*/ 	.byte	0x04, 0x1e
        /*0066*/ 	.short	(.L_71 - .L_70)
.L_70:
        /*0068*/ 	.word	0x00000000


	//----- nvinfo : EIATTR_CBANK_PARAM_SIZE
	.align		4
.L_71:
        /*006c*/ 	.byte	0x03, 0x19
        /*006e*/ 	.short	0x001c


	//----- nvinfo : EIATTR_PARAM_CBANK
	.align		4
        /*0070*/ 	.byte	0x04, 0x0a
        /*0072*/ 	.short	(.L_73 - .L_72)
	.align		4
.L_72:
        /*0074*/ 	.word	index@(.nv.constant0._Z18ReLUBackwardKernelPfS_S_i)
        /*0078*/ 	.short	0x0380
        /*007a*/ 	.short	0x001c


	//----- nvinfo : EIATTR_SW_WAR
	.align		4
.L_73:
        /*007c*/ 	.byte	0x04, 0x36
        /*007e*/ 	.short	(.L_75 - .L_74)
.L_74:
        /*0080*/ 	.word	0x00000008
.L_75:


//--------------------- .nv.info._Z17ReLUForwardKernelPfS_i --------------------------
	.section	.nv.info._Z17ReLUForwardKernelPfS_i,"",@"SHT_CUDA_INFO"
	.sectionflags	@""
	.align	4


	//----- nvinfo : EIATTR_CUDA_API_VERSION
	.align		4
        /*0000*/ 	.byte	0x04, 0x37
        /*0002*/ 	.short	(.L_77 - .L_76)
.L_76:
        /*0004*/ 	.word	0x00000082


	//----- nvinfo : EIATTR_KPARAM_INFO
	.align		4
.L_77:
        /*0008*/ 	.byte	0x04, 0x17
        /*000a*/ 	.short	(.L_79 - .L_78)
.L_78:
        /*000c*/ 	.word	0x00000000
        /*0010*/ 	.short	0x0002
        /*0012*/ 	.short	0x0010
        /*0014*/ 	.byte	0x00, 0xf0, 0x11, 0x00


	//----- nvinfo : EIATTR_KPARAM_INFO
	.align		4
.L_79:
        /*0018*/ 	.byte	0x04, 0x17
        /*001a*/ 	.short	(.L_81 - .L_80)
.L_80:
        /*001c*/ 	.word	0x00000000
        /*0020*/ 	.short	0x0001
        /*0022*/ 	.short	0x0008
        /*0024*/ 	.byte	0x00, 0xf5, 0x21, 0x00


	//----- nvinfo : EIATTR_KPARAM_INFO
	.align		4
.L_81:
        /*0028*/ 	.byte	0x04, 0x17
        /*002a*/ 	.short	(.L_83 - .L_82)
.L_82:
        /*002c*/ 	.word	0x00000000
        /*0030*/ 	.short	0x0000
        /*0032*/ 	.short	0x0000
        /*0034*/ 	.byte	0x00, 0xf5, 0x21, 0x00


	//----- nvinfo : EIATTR_SPARSE_MMA_MASK
	.align		4
.L_83:
        /*0038*/ 	.byte	0x03, 0x50
        /*003a*/ 	.short	0x0000


	//----- nvinfo : EIATTR_MAXREG_COUNT
	.align		4
        /*003c*/ 	.byte	0x03, 0x1b
        /*003e*/ 	.short	0x00ff


	//----- nvinfo : EIATTR_MERCURY_ISA_VERSION
	.align		4
        /*0040*/ 	.byte	0x03, 0x5f
        /*0042*/ 	.short	0x0101


	//----- nvinfo : EIATTR_VRC_CTA_INIT_COUNT
	.align		4
        /*0044*/ 	.byte	0x02, 0x4a
	.zero		1
	.zero		1


	//----- nvinfo : EIATTR_EXIT_INSTR_OFFSETS
	.align		4
        /*0048*/ 	.byte	0x04, 0x1c
        /*004a*/ 	.short	(.L_85 - .L_84)


	//   ....[0]....
.L_84:
        /*004c*/ 	.word	0x00000070


	//   ....[1]....
        /*0050*/ 	.word	0x00000100


	//----- nvinfo : EIATTR_CBANK_PARAM_SIZE
	.align		4
.L_85:
        /*0054*/ 	.byte	0x03, 0x19
        /*0056*/ 	.short	0x0014


	//----- nvinfo : EIATTR_PARAM_CBANK
	.align		4
        /*0058*/ 	.byte	0x04, 0x0a
        /*005a*/ 	.short	(.L_87 - .L_86)
	.align		4
.L_86:
        /*005c*/ 	.word	index@(.nv.constant0._Z17ReLUForwardKernelPfS_i)
        /*0060*/ 	.short	0x0380
        /*0062*/ 	.short	0x0014


	//----- nvinfo : EIATTR_SW_WAR
	.align		4
.L_87:
        /*0064*/ 	.byte	0x04, 0x36
        /*0066*/ 	.short	(.L_89 - .L_88)
.L_88:
        /*0068*/ 	.word	0x00000008
.L_89:


//--------------------- .nv.callgraph             --------------------------
	.section	.nv.callgraph,"",@"SHT_CUDA_CALLGRAPH"
	.align	4
	.sectionentsize	8
	.align		4
        /*0000*/ 	.word	0x00000000
	.align		4
        /*0004*/ 	.word	0xffffffff
	.align		4
        /*0008*/ 	.word	0x00000000
	.align		4
        /*000c*/ 	.word	0xfffffffe
	.align		4
        /*0010*/ 	.word	0x00000000
	.align		4
        /*0014*/ 	.word	0xfffffffd
	.align		4
        /*0018*/ 	.word	0x00000000
	.align		4
        /*001c*/ 	.word	0xfffffffc


//--------------------- .text._Z21SigmoidBackwardKernelPfS_S_i --------------------------
	.section	.text._Z21SigmoidBackwardKernelPfS_S_i,"ax",@progbits
	.align	128
        .global         _Z21SigmoidBackwardKernelPfS_S_i
        .type           _Z21SigmoidBackwardKernelPfS_S_i,@function
        .size           _Z21SigmoidBackwardKernelPfS_S_i,(.L_x_14 - _Z21SigmoidBackwardKernelPfS_S_i)
        .other          _Z21SigmoidBackwardKernelPfS_S_i,@"STO_CUDA_ENTRY STV_DEFAULT"
_Z21SigmoidBackwardKernelPfS_S_i:
.text._Z21SigmoidBackwardKernelPfS_S_i:
[----:B------:R-:W-:Y:S01]  /*0000*/  LDC R1, c[0x0][0x37c] ;  /* 0x0000df00ff017b82 */ /* 0x000fe20000000800 */
[----:B------:R-:W0:Y:S07]  /*0010*/  S2R R0, SR_TID.X ;  /* 0x0000000000007919 */ /* 0x000e2e0000002100 */
[----:B------:R-:W0:Y:S01]  /*0020*/  S2UR UR4, SR_CTAID.X ;  /* 0x00000000000479c3 */ /* 0x000e220000002500 */
[----:B------:R-:W1:Y:S07]  /*0030*/  LDCU UR5, c[0x0][0x398] ;  /* 0x00007300ff0577ac */ /* 0x000e6e0008000800 */
[----:B------:R-:W0:Y:S02]  /*0040*/  LDC R9, c[0x0][0x360] ;  /* 0x0000d800ff097b82 */ /* 0x000e240000000800 */
[----:B0-----:R-:W-:-:S05]  /*0050*/  IMAD R9, R9, UR4, R0 ;  /* 0x0000000409097c24 */ /* 0x001fca000f8e0200 */
[----:B-1----:R-:W-:-:S13]  /*0060*/  ISETP.GE.AND P0, PT, R9, UR5, PT ;  /* 0x0000000509007c0c */ /* 0x002fda000bf06270 */
[----:B------:R-:W-:Y:S05]  /*0070*/  @P0 EXIT ;  /* 0x000000000000094d */ /* 0x000fea0003800000 */
[----:B------:R-:W0:Y:S01]  /*0080*/  LDC.64 R2, c[0x0][0x388] ;  /* 0x0000e200ff027b82 */ /* 0x000e220000000a00 */
[----:B------:R-:W1:Y:S07]  /*0090*/  LDCU.64 UR4, c[0x0][0x358] ;  /* 0x00006b00ff0477ac */ /* 0x000e6e0008000a00 */
[----:B------:R-:W2:Y:S08]  /*00a0*/  LDC.64 R4, c[0x0][0x380] ;  /* 0x0000e000ff047b82 */ /* 0x000eb00000000a00 */
[----:B------:R-:W3:Y:S01]  /*00b0*/  LDC.64 R6, c[0x0][0x390] ;  /* 0x0000e400ff067b82 */ /* 0x000ee20000000a00 */
[----:B0-----:R-:W-:-:S06]  /*00c0*/  IMAD.WIDE R2, R9, 0x4, R2 ;  /* 0x0000000409027825 */ /* 0x001fcc00078e0202 */
[----:B-1----:R-:W4:Y:S01]  /*00d0*/  LDG.E R2, desc[UR4][R2.64] ;  /* 0x0000000402027981 */ /* 0x002f22000c1e1900 */
[----:B--2---:R-:W-:-:S06]  /*00e0*/  IMAD.WIDE R4, R9, 0x4, R4 ;  /* 0x0000000409047825 */ /* 0x004fcc00078e0204 */
[----:B------:R-:W4:Y:S01]  /*00f0*/  LDG.E R5, desc[UR4][R4.64] ;  /* 0x0000000404057981 */ /* 0x000f22000c1e1900 */
[----:B---3--:R-:W-:-:S04]  /*0100*/  IMAD.WIDE R6, R9, 0x4, R6 ;  /* 0x0000000409067825 */ /* 0x008fc800078e0206 */
[----:B----4-:R-:W-:Y:S01]  /*0110*/  FMUL R0, R2, R5 ;  /* 0x0000000502007220 */ /* 0x010fe20000400000 */
[----:B------:R-:W-:-:S04]  /*0120*/  FADD R11, -R5, 1 ;  /* 0x3f800000050b7421 */ /* 0x000fc80000000100 */
[----:B------:R-:W-:-:S05]  /*0130*/  FMUL R11, R0, R11 ;  /* 0x0000000b000b7220 */ /* 0x000fca0000400000 */
[----:B------:R-:W-:Y:S01]  /*0140*/  STG.E desc[UR4][R6.64], R11 ;  /* 0x0000000b06007986 */ /* 0x000fe2000c101904 */
[----:B------:R-:W-:Y:S05]  /*0150*/  EXIT ;  /* 0x000000000000794d */ /* 0x000fea0003800000 */
.L_x_0:
[----:B------:R-:W-:-:S00]  /*0160*/  BRA `(.L_x_0) ;  /* 0xfffffffc00fc7947 */ /* 0x000fc0000383ffff */
[----:B------:R-:W-:-:S00]  /*0170*/  NOP ;  /* 0x0000000000007918 */ /* 0x000fc00000000000 */
        /* <DEDUP_REMOVED lines=8> */
.L_x_14:


//--------------------- .text._Z20SigmoidForwardKernelPfS_i --------------------------
	.section	.text._Z20SigmoidForwardKernelPfS_i,"ax",@progbits
	.align	128
        .global         _Z20SigmoidForwardKernelPfS_i
        .type           _Z20SigmoidForwardKernelPfS_i,@function
        .size           _Z20SigmoidForwardKernelPfS_i,(.L_x_13 - _Z20SigmoidForwardKernelPfS_i)
        .other          _Z20SigmoidForwardKernelPfS_i,@"STO_CUDA_ENTRY STV_DEFAULT"
_Z20SigmoidForwardKernelPfS_i:
.text._Z20SigmoidForwardKernelPfS_i:
        /* <DEDUP_REMOVED lines=9> */
[----:B------:R-:W1:Y:S01]  /*0090*/  LDCU.64 UR4, c[0x0][0x358] ;  /* 0x00006b00ff0477ac */ /* 0x000e620008000a00 */
[----:B0-----:R-:W-:-:S06]  /*00a0*/  IMAD.WIDE R4, R3, 0x4, R4 ;  /* 0x0000000403047825 */ /* 0x001fcc00078e0204 */
[----:B-1----:R-:W2:Y:S01]  /*00b0*/  LDG.E R4, desc[UR4][R4.64] ;  /* 0x0000000404047981 */ /* 0x002ea2000c1e1900 */
[----:B------:R-:W-:Y:S01]  /*00c0*/  IMAD.MOV.U32 R7, RZ, RZ, 0x3bbb989d ;  /* 0x3bbb989dff077424 */ /* 0x000fe200078e00ff */
[----:B------:R-:W-:Y:S01]  /*00d0*/  BSSY.RECONVERGENT B0, `(.L_x_1) ;  /* 0x0000015000007945 */ /* 0x000fe20003800200 */
[----:B------:R-:W-:Y:S02]  /*00e0*/  IMAD.MOV.U32 R9, RZ, RZ, 0x437c0000 ;  /* 0x437c0000ff097424 */ /* 0x000fe400078e00ff */
[----:B--2---:R-:W-:-:S04]  /*00f0*/  FFMA.SAT R0, R4, -R7, 0.5 ;  /* 0x3f00000004007423 */ /* 0x004fc80000002807 */
[----:B------:R-:W-:-:S04]  /*0100*/  FFMA.RM R0, R0, R9, 12582913 ;  /* 0x4b40000100007423 */ /* 0x000fc80000004009 */
[C---:B------:R-:W-:Y:S01]  /*0110*/  FADD R7, R0.reuse, -12583039 ;  /* 0xcb40007f00077421 */ /* 0x040fe20000000000 */
[----:B------:R-:W-:-:S03]  /*0120*/  SHF.L.U32 R0, R0, 0x17, RZ ;  /* 0x0000001700007819 */ /* 0x000fc600000006ff */
[----:B------:R-:W-:-:S04]  /*0130*/  FFMA R7, R4, -1.4426950216293334961, -R7 ;  /* 0xbfb8aa3b04077823 */ /* 0x000fc80000000807 */
[----:B------:R-:W-:-:S06]  /*0140*/  FFMA R7, R4, -1.925963033500011079e-08, R7 ;  /* 0xb2a5706004077823 */ /* 0x000fcc0000000007 */
[----:B------:R-:W0:Y:S02]  /*0150*/  MUFU.EX2 R7, R7 ;  /* 0x0000000700077308 */ /* 0x000e240000000800 */
[----:B0-----:R-:W-:-:S04]  /*0160*/  FFMA R0, R0, R7, 1 ;  /* 0x3f80000000007423 */ /* 0x001fc80000000007 */
[----:B------:R-:W-:-:S05]  /*0170*/  VIADD R2, R0, 0x1800000 ;  /* 0x0180000000027836 */ /* 0x000fca0000000000 */
[----:B------:R-:W-:-:S04]  /*0180*/  LOP3.LUT R2, R2, 0x7f800000, RZ, 0xc0, !PT ;  /* 0x7f80000002027812 */ /* 0x000fc800078ec0ff */
[----:B------:R-:W-:-:S13]  /*0190*/  ISETP.GT.U32.AND P0, PT, R2, 0x1ffffff, PT ;  /* 0x01ffffff0200780c */ /* 0x000fda0003f04070 */
[----:B------:R-:W-:Y:S05]  /*01a0*/  @P0 BRA `(.L_x_2) ;  /* 0x00000000000c0947 */ /* 0x000fea0003800000 */
[----:B------:R-:W-:-:S07]  /*01b0*/  MOV R4, 0x1d0 ;  /* 0x000001d000047802 */ /* 0x000fce0000000f00 */
[----:B------:R-:W-:Y:S05]  /*01c0*/  CALL.REL.NOINC `($__internal_0_$__cuda_sm20_rcp_rn_f32_slowpath) ;  /* 0x0000000000287944 */ /* 0x000fea0003c00000 */
[----:B------:R-:W-:Y:S05]  /*01d0*/  BRA `(.L_x_3) ;  /* 0x0000000000107947 */ /* 0x000fea0003800000 */
.L_x_2:
[----:B------:R-:W0:Y:S02]  /*01e0*/  MUFU.RCP R7, R0 ;  /* 0x0000000000077308 */ /* 0x000e240000001000 */
[----:B0-----:R-:W-:-:S04]  /*01f0*/  FFMA R2, R0, R7, -1 ;  /* 0xbf80000000027423 */ /* 0x001fc80000000007 */
[----:B------:R-:W-:-:S04]  /*0200*/  FADD.FTZ R2, -R2, -RZ ;  /* 0x800000ff02027221 */ /* 0x000fc80000010100 */
[----:B------:R-:W-:-:S07]  /*0210*/  FFMA R7, R7, R2, R7 ;  /* 0x0000000207077223 */ /* 0x000fce0000000007 */
.L_x_3:
[----:B------:R-:W-:Y:S05]  /*0220*/  BSYNC.RECONVERGENT B0 ;  /* 0x0000000000007941 */ /* 0x000fea0003800200 */
.L_x_1:
[----:B------:R-:W0:Y:S02]  /*0230*/  LDC.64 R4, c[0x0][0x388] ;  /* 0x0000e200ff047b82 */ /* 0x000e240000000a00 */
[----:B0-----:R-:W-:-:S05]  /*0240*/  IMAD.WIDE R2, R3, 0x4, R4 ;  /* 0x0000000403027825 */ /* 0x001fca00078e0204 */
[----:B------:R-:W-:Y:S01]  /*0250*/  STG.E desc[UR4][R2.64], R7 ;  /* 0x0000000702007986 */ /* 0x000fe2000c101904 */
[----:B------:R-:W-:Y:S05]  /*0260*/  EXIT ;  /* 0x000000000000794d */ /* 0x000fea0003800000 */
        .weak           $__internal_0_$__cuda_sm20_rcp_rn_f32_slowpath
        .type           $__internal_0_$__cuda_sm20_rcp_rn_f32_slowpath,@function
        .size           $__internal_0_$__cuda_sm20_rcp_rn_f32_slowpath,(.L_x_13 - $__internal_0_$__cuda_sm20_rcp_rn_f32_slowpath)
$__internal_0_$__cuda_sm20_rcp_rn_f32_slowpath:
[----:B------:R-:W-:Y:S01]  /*0270*/  IMAD.SHL.U32 R2, R0, 0x2, RZ ;  /* 0x0000000200027824 */ /* 0x000fe200078e00ff */
[----:B------:R-:W-:Y:S04]  /*0280*/  BSSY.RECONVERGENT B1, `(.L_x_4) ;  /* 0x0000030000017945 */ /* 0x000fe80003800200 */
[----:B------:R-:W-:-:S04]  /*0290*/  SHF.R.U32.HI R2, RZ, 0x18, R2 ;  /* 0x00000018ff027819 */ /* 0x000fc80000011602 */
[----:B------:R-:W-:-:S13]  /*02a0*/  ISETP.NE.U32.AND P0, PT, R2, RZ, PT ;  /* 0x000000ff0200720c */ /* 0x000fda0003f05070 */
[----:B------:R-:W-:Y:S05]  /*02b0*/  @P0 BRA `(.L_x_5) ;  /* 0x0000000000280947 */ /* 0x000fea0003800000 */
[----:B------:R-:W-:-:S04]  /*02c0*/  SHF.L.U32 R2, R0, 0x1, RZ ;  /* 0x0000000100027819 */ /* 0x000fc800000006ff */
[----:B------:R-:W-:-:S13]  /*02d0*/  ISETP.NE.AND P0, PT, R2, RZ, PT ;  /* 0x000000ff0200720c */ /* 0x000fda0003f05270 */
[----:B------:R-:W-:Y:S01]  /*02e0*/  @P0 FFMA R6, R0, 1.84467440737095516160e+19, RZ ;  /* 0x5f80000000060823 */ /* 0x000fe200000000ff */
[----:B------:R-:W-:Y:S08]  /*02f0*/  @!P0 MUFU.RCP R5, R0 ;  /* 0x0000000000058308 */ /* 0x000ff00000001000 */
[----:B------:R-:W0:Y:S02]  /*0300*/  @P0 MUFU.RCP R7, R6 ;  /* 0x0000000600070308 */ /* 0x000e240000001000 */
[----:B0-----:R-:W-:-:S04]  /*0310*/  @P0 FFMA R2, R6, R7, -1 ;  /* 0xbf80000006020423 */ /* 0x001fc80000000007 */
[----:B------:R-:W-:-:S04]  /*0320*/  @P0 FADD.FTZ R2, -R2, -RZ ;  /* 0x800000ff02020221 */ /* 0x000fc80000010100 */
[----:B------:R-:W-:-:S04]  /*0330*/  @P0 FFMA R2, R7, R2, R7 ;  /* 0x0000000207020223 */ /* 0x000fc80000000007 */
[----:B------:R-:W-:Y:S01]  /*0340*/  @P0 FFMA R5, R2, 1.84467440737095516160e+19, RZ ;  /* 0x5f80000002050823 */ /* 0x000fe200000000ff */
[----:B------:R-:W-:Y:S06]  /*0350*/  BRA `(.L_x_6) ;  /* 0x0000000000887947 */ /* 0x000fec0003800000 */
.L_x_5:
[----:B------:R-:W-:-:S05]  /*0360*/  VIADD R5, R2, 0xffffff03 ;  /* 0xffffff0302057836 */ /* 0x000fca0000000000 */
[----:B------:R-:W-:-:S13]  /*0370*/  ISETP.GT.U32.AND P0, PT, R5, 0x1, PT ;  /* 0x000000010500780c */ /* 0x000fda0003f04070 */
[----:B------:R-:W-:Y:S05]  /*0380*/  @P0 BRA `(.L_x_7) ;  /* 0x0000000000780947 */ /* 0x000fea0003800000 */
[----:B------:R-:W-:Y:S01]  /*0390*/  LOP3.LUT R6, R0, 0x7fffff, RZ, 0xc0, !PT ;  /* 0x007fffff00067812 */ /* 0x000fe200078ec0ff */
[----:B------:R-:W-:-:S03]  /*03a0*/  IMAD.MOV.U32 R10, RZ, RZ, 0x3 ;  /* 0x00000003ff0a7424 */ /* 0x000fc600078e00ff */
[----:B------:R-:W-:Y:S02]  /*03b0*/  LOP3.LUT R6, R6, 0x3f800000, RZ, 0xfc, !PT ;  /* 0x3f80000006067812 */ /* 0x000fe400078efcff */
[----:B------:R-:W-:Y:S02]  /*03c0*/  SHF.L.U32 R11, R10, R5, RZ ;  /* 0x000000050a0b7219 */ /* 0x000fe400000006ff */
[----:B------:R-:W0:Y:S02]  /*03d0*/  MUFU.RCP R7, R6 ;  /* 0x0000000600077308 */ /* 0x000e240000001000 */
[----:B0-----:R-:W-:-:S04]  /*03e0*/  FFMA R8, R6, R7, -1 ;  /* 0xbf80000006087423 */ /* 0x001fc80000000007 */
[----:B------:R-:W-:-:S04]  /*03f0*/  FADD.FTZ R8, -R8, -RZ ;  /* 0x800000ff08087221 */ /* 0x000fc80000010100 */
[CCC-:B------:R-:W-:Y:S01]  /*0400*/  FFMA.RM R9, R7.reuse, R8.reuse, R7.reuse ;  /* 0x0000000807097223 */ /* 0x1c0fe20000004007 */
[----:B------:R-:W-:-:S04]  /*0410*/  FFMA.RP R8, R7, R8, R7 ;  /* 0x0000000807087223 */ /* 0x000fc80000008007 */
[C---:B------:R-:W-:Y:S02]  /*0420*/  LOP3.LUT R7, R9.reuse, 0x7fffff, RZ, 0xc0, !PT ;  /* 0x007fffff09077812 */ /* 0x040fe400078ec0ff */
[----:B------:R-:W-:Y:S02]  /*0430*/  FSETP.NEU.FTZ.AND P0, PT, R9, R8, PT ;  /* 0x000000080900720b */ /* 0x000fe40003f1d000 */
[----:B------:R-:W-:Y:S02]  /*0440*/  LOP3.LUT R8, R7, 0x800000, RZ, 0xfc, !PT ;  /* 0x0080000007087812 */ /* 0x000fe400078efcff */
[----:B------:R-:W-:Y:S02]  /*0450*/  SEL R7, RZ, 0xffffffff, !P0 ;  /* 0xffffffffff077807 */ /* 0x000fe40004000000 */
[----:B------:R-:W-:Y:S02]  /*0460*/  LOP3.LUT R6, R11, R8, RZ, 0xc0, !PT ;  /* 0x000000080b067212 */ /* 0x000fe400078ec0ff */
[----:B------:R-:W-:-:S02]  /*0470*/  IADD3 R7, PT, PT, -R7, RZ, RZ ;  /* 0x000000ff07077210 */ /* 0x000fc40007ffe1ff */
[-C--:B------:R-:W-:Y:S02]  /*0480*/  SHF.R.U32.HI R6, RZ, R5.reuse, R6 ;  /* 0x00000005ff067219 */ /* 0x080fe40000011606 */
[----:B------:R-:W-:Y:S02]  /*0490*/  LOP3.LUT P1, RZ, R7, R5, R8, 0xf8, !PT ;  /* 0x0000000507ff7212 */ /* 0x000fe4000782f808 */
[C---:B------:R-:W-:Y:S02]  /*04a0*/  LOP3.LUT P0, RZ, R6.reuse, 0x1, RZ, 0xc0, !PT ;  /* 0x0000000106ff7812 */ /* 0x040fe4000780c0ff */
[----:B------:R-:W-:-:S04]  /*04b0*/  LOP3.LUT P2, RZ, R6, 0x2, RZ, 0xc0, !PT ;  /* 0x0000000206ff7812 */ /* 0x000fc8000784c0ff */
[----:B------:R-:W-:Y:S02]  /*04c0*/  PLOP3.LUT P0, PT, P0, P1, P2, 0xe0, 0x0 ;  /* 0x000000000000781c */ /* 0x000fe40000703c20 */
[----:B------:R-:W-:Y:S02]  /*04d0*/  LOP3.LUT P1, RZ, R0, 0x7fffff, RZ, 0xc0, !PT ;  /* 0x007fffff00ff7812 */ /* 0x000fe4000782c0ff */
[----:B------:R-:W-:-:S05]  /*04e0*/  SEL R5, RZ, 0x1, !P0 ;  /* 0x00000001ff057807 */ /* 0x000fca0004000000 */
[----:B------:R-:W-:-:S05]  /*04f0*/  IMAD.MOV R5, RZ, RZ, -R5 ;  /* 0x000000ffff057224 */ /* 0x000fca00078e0a05 */
[----:B------:R-:W-:Y:S02]  /*0500*/  ISETP.GE.AND P0, PT, R5, RZ, PT ;  /* 0x000000ff0500720c */ /* 0x000fe40003f06270 */
[----:B------:R-:W-:-:S04]  /*0510*/  IADD3 R5, PT, PT, R2, -0xfc, RZ ;  /* 0xffffff0402057810 */ /* 0x000fc80007ffe0ff */
[----:B------:R-:W-:-:S07]  /*0520*/  SHF.R.U32.HI R5, RZ, R5, R8 ;  /* 0x00000005ff057219 */ /* 0x000fce0000011608 */
[----:B------:R-:W-:-:S05]  /*0530*/  @!P0 VIADD R5, R5, 0x1 ;  /* 0x0000000105058836 */ /* 0x000fca0000000000 */
[----:B------:R-:W-:-:S04]  /*0540*/  @!P1 SHF.L.U32 R5, R5, 0x1, RZ ;  /* 0x0000000105059819 */ /* 0x000fc800000006ff */
[----:B------:R-:W-:Y:S01]  /*0550*/  LOP3.LUT R5, R5, 0x80000000, R0, 0xf8, !PT ;  /* 0x8000000005057812 */ /* 0x000fe200078ef800 */
[----:B------:R-:W-:Y:S06]  /*0560*/  BRA `(.L_x_6) ;  /* 0x0000000000047947 */ /* 0x000fec0003800000 */
.L_x_7:
[----:B------:R0:W1:Y:S02]  /*0570*/  MUFU.RCP R5, R0 ;  /* 0x0000000000057308 */ /* 0x0000640000001000 */
.L_x_6:
[----:B------:R-:W-:Y:S05]  /*0580*/  BSYNC.RECONVERGENT B1 ;  /* 0x0000000000017941 */ /* 0x000fea0003800200 */
.L_x_4:
[----:B-1----:R-:W-:Y:S02]  /*0590*/  IMAD.MOV.U32 R7, RZ, RZ, R5 ;  /* 0x000000ffff077224 */ /* 0x002fe400078e0005 */
[----:B------:R-:W-:-:S04]  /*05a0*/  HFMA2 R5, -RZ, RZ, 0, 0 ;  /* 0x00000000ff057431 */ /* 0x000fc800000001ff */
[----:B0-----:R-:W-:Y:S05]  /*05b0*/  RET.REL.NODEC R4 `(_Z20SigmoidForwardKernelPfS_i) ;  /* 0xfffffff804907950 */ /* 0x001fea0003c3ffff */
.L_x_8:
        /* <DEDUP_REMOVED lines=12> */
.L_x_13:


//--------------------- .text._Z18ReLUBackwardKernelPfS_S_i --------------------------
	.section	.text._Z18ReLUBackwardKernelPfS_S_i,"ax",@progbits
	.align	128
        .global         _Z18ReLUBackwardKernelPfS_S_i
        .type           _Z18ReLUBackwardKernelPfS_S_i,@function
        .size           _Z18ReLUBackwardKernelPfS_S_i,(.L_x_16 - _Z18ReLUBackwardKernelPfS_S_i)
        .other          _Z18ReLUBackwardKernelPfS_S_i,@"STO_CUDA_ENTRY STV_DEFAULT"
_Z18ReLUBackwardKernelPfS_S_i:
.text._Z18ReLUBackwardKernelPfS_S_i:
        /* <DEDUP_REMOVED lines=10> */
[----:B------:R-:W2:Y:S01]  /*00a0*/  LDC.64 R4, c[0x0][0x390] ;  /* 0x0000e400ff047b82 */ /* 0x000ea20000000a00 */
[----:B0-----:R-:W-:-:S06]  /*00b0*/  IMAD.WIDE R2, R7, 0x4, R2 ;  /* 0x0000000407027825 */ /* 0x001fcc00078e0202 */
[----:B-1----:R-:W3:Y:S01]  /*00c0*/  LDG.E R2, desc[UR4][R2.64] ;  /* 0x0000000402027981 */ /* 0x002ee2000c1e1900 */
[----:B------:R-:W-:Y:S01]  /*00d0*/  BSSY.RECONVERGENT B0, `(.L_x_9) ;  /* 0x0000008000007945 */ /* 0x000fe20003800200 */
[----:B------:R-:W-:Y:S02]  /*00e0*/  HFMA2 R9, -RZ, RZ, 0, 0 ;  /* 0x00000000ff097431 */ /* 0x000fe400000001ff */
[----:B--2---:R-:W-:Y:S01]  /*00f0*/  IMAD.WIDE R4, R7, 0x4, R4 ;  /* 0x0000000407047825 */ /* 0x004fe200078e0204 */
[----:B---3--:R-:W-:-:S13]  /*0100*/  FSETP.GT.AND P0, PT, R2, RZ, PT ;  /* 0x000000ff0200720b */ /* 0x008fda0003f04000 */
[----:B------:R-:W-:Y:S05]  /*0110*/  @!P0 BRA `(.L_x_10) ;  /* 0x00000000000c8947 */ /* 0x000fea0003800000 */
[----:B------:R-:W0:Y:S02]  /*0120*/  LDC.64 R2, c[0x0][0x388] ;  /* 0x0000e200ff027b82 */ /* 0x000e240000000a00 */
[----:B0-----:R-:W-:-:S05]  /*0130*/  IMAD.WIDE R2, R7, 0x4, R2 ;  /* 0x0000000407027825 */ /* 0x001fca00078e0202 */
[----:B------:R0:W5:Y:S02]  /*0140*/  LDG.E R9, desc[UR4][R2.64] ;  /* 0x0000000402097981 */ /* 0x000164000c1e1900 */
.L_x_10:
[----:B------:R-:W-:Y:S05]  /*0150*/  BSYNC.RECONVERGENT B0 ;  /* 0x0000000000007941 */ /* 0x000fea0003800200 */
.L_x_9:
[----:B-----5:R-:W-:Y:S01]  /*0160*/  STG.E desc[UR4][R4.64], R9 ;  /* 0x0000000904007986 */ /* 0x020fe2000c101904 */
[----:B------:R-:W-:Y:S05]  /*0170*/  EXIT ;  /* 0x000000000000794d */ /* 0x000fea0003800000 */
.L_x_11:
        /* <DEDUP_REMOVED lines=16> */
.L_x_16:


//--------------------- .text._Z17ReLUForwardKernelPfS_i --------------------------
	.section	.text._Z17ReLUForwardKernelPfS_i,"ax",@progbits
	.align	128
        .global         _Z17ReLUForwardKernelPfS_i
        .type           _Z17ReLUForwardKernelPfS_i,@function
        .size           _Z17ReLUForwardKernelPfS_i,(.L_x_17 - _Z17ReLUForwardKernelPfS_i)
        .other          _Z17ReLUForwardKernelPfS_i,@"STO_CUDA_ENTRY STV_DEFAULT"
_Z17ReLUForwardKernelPfS_i:
.text._Z17ReLUForwardKernelPfS_i:
        /* <DEDUP_REMOVED lines=13> */
[----:B--2---:R-:W-:Y:S01]  /*00d0*/  IMAD.WIDE R4, R7, 0x4, R4 ;  /* 0x0000000407047825 */ /* 0x004fe200078e0204 */
[----:B---3--:R-:W-:-:S05]  /*00e0*/  FMNMX R7, RZ, R2, !PT ;  /* 0x00000002ff077209 */ /* 0x008fca0007800000 */
[----:B------:R-:W-:Y:S01]  /*00f0*/  STG.E desc[UR4][R4.64], R7 ;  /* 0x0000000704007986 */ /* 0x000fe2000c101904 */
[----:B------:R-:W-:Y:S05]  /*0100*/  EXIT ;  /* 0x000000000000794d */ /* 0x000fea0003800000 */
.L_x_12:
        /* <DEDUP_REMOVED lines=15> */
.L_x_17:


//--------------------- .nv.shared.reserved.0     --------------------------
	.section	.nv.shared.reserved.0,"aw",@nobits
	.weak		__nv_reservedSMEM_offset_0_alias
	.size		__nv_reservedSMEM_offset_0_alias, 0, 64
	.other		__nv_reservedSMEM_offset_0_alias,@"STO_CUDA_RESERVED_SHARED STV_DEFAULT"
__nv_reservedSMEM_offset_0_alias:
	.zero		0
	.zero		64


//--------------------- .nv.constant0._Z21SigmoidBackwardKernelPfS_S_i --------------------------
	.section	.nv.constant0._Z21SigmoidBackwardKernelPfS_S_i,"a",@progbits
	.sectionflags	@""
	.align	4
.nv.constant0._Z21SigmoidBackwardKernelPfS_S_i:
	.zero		924


//--------------------- .nv.constant0._Z20SigmoidForwardKernelPfS_i --------------------------
	.section	.nv.constant0._Z20SigmoidForwardKernelPfS_i,"a",@progbits
	.sectionflags	@""
	.align	4
.nv.constant0._Z20SigmoidForwardKernelPfS_i:
	.zero		916


//--------------------- .nv.constant0._Z18ReLUBackwardKernelPfS_S_i --------------------------
	.section	.nv.constant0._Z18ReLUBackwardKernelPfS_S_i,"a",@progbits
	.sectionflags	@""
	.align	4
.nv.constant0._Z18ReLUBackwardKernelPfS_S_i:
	.zero		924


//--------------------- .nv.constant0._Z17ReLUForwardKernelPfS_i --------------------------
	.section	.nv.constant0._Z17ReLUForwardKernelPfS_i,"a",@progbits
	.sectionflags	@""
	.align	4
.nv.constant0._Z17ReLUForwardKernelPfS_i:
	.zero		916


//--------------------- SYMBOLS --------------------------

	.type		.nv.reservedSmem.offset0,@object
	.size		.nv.reservedSmem.offset0,0x4
